//
// Generated by NVIDIA NVVM Compiler
//
// Compiler Build ID: CL-36424714
// Cuda compilation tools, release 13.0, V13.0.88
// Based on NVVM 20.0.0
//

.version 9.0
.target sm_100
.address_size 64

	// .globl	_Z3mulPiS_S_iii
// _ZZ3mulPiS_S_iiiE1m has been demoted
// _ZZ3mulPiS_S_iiiE1n has been demoted

.visible .entry _Z3mulPiS_S_iii(
	.param .u64 .ptr .align 1 _Z3mulPiS_S_iii_param_0,
	.param .u64 .ptr .align 1 _Z3mulPiS_S_iii_param_1,
	.param .u64 .ptr .align 1 _Z3mulPiS_S_iii_param_2,
	.param .u32 _Z3mulPiS_S_iii_param_3,
	.param .u32 _Z3mulPiS_S_iii_param_4,
	.param .u32 _Z3mulPiS_S_iii_param_5
)
{
	.reg .pred 	%p<14>;
	.reg .b32 	%r<166>;
	.reg .b64 	%rd<24>;
	// demoted variable
	.shared .align 4 .b8 _ZZ3mulPiS_S_iiiE1m[16];
	// demoted variable
	.shared .align 4 .b8 _ZZ3mulPiS_S_iiiE1n[16];
	ld.param.u64 	%rd5, [_Z3mulPiS_S_iii_param_0];
	ld.param.u64 	%rd6, [_Z3mulPiS_S_iii_param_1];
	ld.param.u32 	%r75, [_Z3mulPiS_S_iii_param_3];
	ld.param.u32 	%r73, [_Z3mulPiS_S_iii_param_4];
	ld.param.u32 	%r74, [_Z3mulPiS_S_iii_param_5];
	cvta.to.global.u64 	%rd1, %rd6;
	cvta.to.global.u64 	%rd2, %rd5;
	mov.u32 	%r76, %ntid.y;
	mov.u32 	%r77, %ctaid.y;
	mov.u32 	%r1, %tid.y;
	mad.lo.s32 	%r2, %r76, %r77, %r1;
	mov.u32 	%r78, %ntid.x;
	mov.u32 	%r79, %ctaid.x;
	mov.u32 	%r3, %tid.x;
	mad.lo.s32 	%r4, %r78, %r79, %r3;
	setp.ge.s32 	%p1, %r2, %r75;
	setp.ge.s32 	%p2, %r4, %r74;
	or.pred  	%p3, %p1, %p2;
	@%p3 bra 	$L__BB0_24;
	setp.lt.s32 	%p4, %r73, 1;
	mov.b32 	%r165, 0;
	@%p4 bra 	$L__BB0_23;
	add.s32 	%r5, %r73, 1;
	shr.u32 	%r6, %r5, 1;
	shl.b32 	%r83, %r1, 3;
	mov.u32 	%r84, _ZZ3mulPiS_S_iiiE1m;
	add.s32 	%r7, %r84, %r83;
	shl.b32 	%r85, %r3, 2;
	add.s32 	%r8, %r7, %r85;
	mov.u32 	%r86, _ZZ3mulPiS_S_iiiE1n;
	add.s32 	%r11, %r86, %r85;
	add.s32 	%r9, %r11, %r83;
	mul.lo.s32 	%r10, %r73, %r2;
	and.b32  	%r12, %r6, 3;
	setp.lt.u32 	%p5, %r73, 7;
	mov.b32 	%r156, 0;
	mov.u32 	%r165, %r156;
	@%p5 bra 	$L__BB0_17;
	and.b32  	%r156, %r6, 1073741820;
	and.b32  	%r89, %r6, 1073741820;
	neg.s32 	%r149, %r89;
	add.s32 	%r90, %r1, 6;
	mad.lo.s32 	%r147, %r74, %r90, %r4;
	add.s32 	%r91, %r1, 4;
	mad.lo.s32 	%r146, %r74, %r91, %r4;
	add.s32 	%r92, %r1, 2;
	mad.lo.s32 	%r145, %r74, %r92, %r4;
	mad.lo.s32 	%r144, %r1, %r74, %r4;
	add.s32 	%r142, %r3, %r10;
	mov.b32 	%r165, 0;
	mov.u32 	%r143, %r3;
	mov.u32 	%r148, %r1;
$L__BB0_4:
	max.s32 	%r93, %r143, %r148;
	setp.ge.s32 	%p6, %r93, %r73;
	mul.wide.s32 	%rd7, %r142, 4;
	add.s64 	%rd3, %rd2, %rd7;
	@%p6 bra 	$L__BB0_6;
	ld.global.u32 	%r95, [%rd3];
	st.shared.u32 	[%r8], %r95;
	mul.wide.s32 	%rd8, %r144, 4;
	add.s64 	%rd9, %rd1, %rd8;
	ld.global.u32 	%r151, [%rd9];
	bra.uni 	$L__BB0_7;
$L__BB0_6:
	mov.b32 	%r151, 0;
	st.shared.u32 	[%r8], %r151;
$L__BB0_7:
	st.shared.u32 	[%r9], %r151;
	bar.sync 	0;
	ld.shared.u32 	%r96, [%r7];
	ld.shared.u32 	%r97, [%r11];
	mad.lo.s32 	%r98, %r97, %r96, %r165;
	ld.shared.u32 	%r99, [%r7+4];
	ld.shared.u32 	%r100, [%r11+8];
	mad.lo.s32 	%r31, %r100, %r99, %r98;
	bar.sync 	0;
	add.s32 	%r101, %r143, 2;
	add.s32 	%r102, %r148, 2;
	max.s32 	%r103, %r101, %r102;
	setp.lt.s32 	%p7, %r103, %r73;
	@%p7 bra 	$L__BB0_9;
	mov.b32 	%r152, 0;
	st.shared.u32 	[%r8], %r152;
	bra.uni 	$L__BB0_10;
$L__BB0_9:
	ld.global.u32 	%r105, [%rd3+8];
	st.shared.u32 	[%r8], %r105;
	mul.wide.s32 	%rd10, %r145, 4;
	add.s64 	%rd11, %rd1, %rd10;
	ld.global.u32 	%r152, [%rd11];
$L__BB0_10:
	st.shared.u32 	[%r9], %r152;
	bar.sync 	0;
	ld.shared.u32 	%r106, [%r7];
	ld.shared.u32 	%r107, [%r11];
	mad.lo.s32 	%r108, %r107, %r106, %r31;
	ld.shared.u32 	%r109, [%r7+4];
	ld.shared.u32 	%r110, [%r11+8];
	mad.lo.s32 	%r34, %r110, %r109, %r108;
	bar.sync 	0;
	add.s32 	%r111, %r143, 4;
	add.s32 	%r112, %r148, 4;
	max.s32 	%r113, %r111, %r112;
	setp.lt.s32 	%p8, %r113, %r73;
	@%p8 bra 	$L__BB0_12;
	mov.b32 	%r153, 0;
	st.shared.u32 	[%r8], %r153;
	bra.uni 	$L__BB0_13;
$L__BB0_12:
	ld.global.u32 	%r115, [%rd3+16];
	st.shared.u32 	[%r8], %r115;
	mul.wide.s32 	%rd12, %r146, 4;
	add.s64 	%rd13, %rd1, %rd12;
	ld.global.u32 	%r153, [%rd13];
$L__BB0_13:
	st.shared.u32 	[%r9], %r153;
	bar.sync 	0;
	ld.shared.u32 	%r116, [%r7];
	ld.shared.u32 	%r117, [%r11];
	mad.lo.s32 	%r118, %r117, %r116, %r34;
	ld.shared.u32 	%r119, [%r7+4];
	ld.shared.u32 	%r120, [%r11+8];
	mad.lo.s32 	%r37, %r120, %r119, %r118;
	bar.sync 	0;
	add.s32 	%r121, %r143, 6;
	add.s32 	%r122, %r148, 6;
	max.s32 	%r123, %r121, %r122;
	setp.lt.s32 	%p9, %r123, %r73;
	@%p9 bra 	$L__BB0_15;
	mov.b32 	%r154, 0;
	st.shared.u32 	[%r8], %r154;
	bra.uni 	$L__BB0_16;
$L__BB0_15:
	ld.global.u32 	%r125, [%rd3+24];
	st.shared.u32 	[%r8], %r125;
	mul.wide.s32 	%rd14, %r147, 4;
	add.s64 	%rd15, %rd1, %rd14;
	ld.global.u32 	%r154, [%rd15];
$L__BB0_16:
	st.shared.u32 	[%r9], %r154;
	bar.sync 	0;
	ld.shared.u32 	%r126, [%r7];
	ld.shared.u32 	%r127, [%r11];
	mad.lo.s32 	%r128, %r127, %r126, %r37;
	ld.shared.u32 	%r129, [%r7+4];
	ld.shared.u32 	%r130, [%r11+8];
	mad.lo.s32 	%r165, %r130, %r129, %r128;
	bar.sync 	0;
	add.s32 	%r149, %r149, 4;
	add.s32 	%r148, %r148, 8;
	shl.b32 	%r131, %r74, 3;
	add.s32 	%r147, %r147, %r131;
	add.s32 	%r146, %r146, %r131;
	add.s32 	%r145, %r145, %r131;
	add.s32 	%r144, %r144, %r131;
	add.s32 	%r143, %r143, 8;
	add.s32 	%r142, %r142, 8;
	setp.ne.s32 	%p10, %r149, 0;
	@%p10 bra 	$L__BB0_4;
$L__BB0_17:
	setp.eq.s32 	%p11, %r12, 0;
	@%p11 bra 	$L__BB0_23;
	shl.b32 	%r132, %r156, 1;
	add.s32 	%r161, %r1, %r132;
	mad.lo.s32 	%r162, %r74, %r161, %r4;
	shl.b32 	%r54, %r74, 1;
	add.s32 	%r159, %r3, %r132;
	add.s32 	%r160, %r159, %r10;
	neg.s32 	%r158, %r12;
$L__BB0_19:
	.pragma "nounroll";
	max.s32 	%r133, %r159, %r161;
	setp.lt.s32 	%p12, %r133, %r73;
	@%p12 bra 	$L__BB0_21;
	mov.b32 	%r164, 0;
	st.shared.u32 	[%r8], %r164;
	bra.uni 	$L__BB0_22;
$L__BB0_21:
	mul.wide.s32 	%rd16, %r160, 4;
	add.s64 	%rd17, %rd2, %rd16;
	ld.global.u32 	%r135, [%rd17];
	st.shared.u32 	[%r8], %r135;
	mul.wide.s32 	%rd18, %r162, 4;
	add.s64 	%rd19, %rd1, %rd18;
	ld.global.u32 	%r164, [%rd19];
$L__BB0_22:
	st.shared.u32 	[%r9], %r164;
	bar.sync 	0;
	ld.shared.u32 	%r136, [%r7];
	ld.shared.u32 	%r137, [%r11];
	mad.lo.s32 	%r138, %r137, %r136, %r165;
	ld.shared.u32 	%r139, [%r7+4];
	ld.shared.u32 	%r140, [%r11+8];
	mad.lo.s32 	%r165, %r140, %r139, %r138;
	bar.sync 	0;
	add.s32 	%r162, %r162, %r54;
	add.s32 	%r161, %r161, 2;
	add.s32 	%r160, %r160, 2;
	add.s32 	%r159, %r159, 2;
	add.s32 	%r158, %r158, 1;
	setp.ne.s32 	%p13, %r158, 0;
	@%p13 bra 	$L__BB0_19;
$L__BB0_23:
	ld.param.u64 	%rd23, [_Z3mulPiS_S_iii_param_2];
	mad.lo.s32 	%r141, %r74, %r2, %r4;
	cvta.to.global.u64 	%rd20, %rd23;
	mul.wide.s32 	%rd21, %r141, 4;
	add.s64 	%rd22, %rd20, %rd21;
	st.global.u32 	[%rd22], %r165;
$L__BB0_24:
	ret;

}


// ===== COMPILED SASS (sm_100) =====

	.target	sm_100

	.elftype	@"ET_EXEC"


//--------------------- .note.nv.tkinfo           --------------------------
	.section	.note.nv.tkinfo,"",@"SHT_NOTE"
	.sectionflags	@"SHF_NOTE_NV_TKINFO"
	.tkinfo
        /*0018*/ 	.word	0x00000002
        /*0030*/ 	.string	""
        /*0030*/ 	.string	"ptxas"
        /*0030*/ 	.string	"Cuda compilation tools, release 13.0, V13.0.88"
        /*0030*/ 	.string	"Build cuda_13.0.r13.0/compiler.36424714_0"
        /*0030*/ 	.string	"-arch sm_100 -m 64 "



//--------------------- .note.nv.cuinfo           --------------------------
	.section	.note.nv.cuinfo,"",@"SHT_NOTE"
	.sectionflags	@"SHF_NOTE_NV_CUINFO"
        /*0018*/ 	.short	0x0002
        /*001a*/ 	.short	0x0064
        /*001c*/ 	.short	0x0082
	.zero		2


//--------------------- .nv.info                  --------------------------
	.section	.nv.info,"",@"SHT_CUDA_INFO"
	.align	4


	//----- nvinfo : EIATTR_REGCOUNT
	.align		4
        /*0000*/ 	.byte	0x04, 0x2f
        /*0002*/ 	.short	(.L_1 - .L_0)
	.align		4
.L_0:
        /*0004*/ 	.word	index@(_Z3mulPiS_S_iii)
        /*0008*/ 	.word	0x00000020


	//----- nvinfo : EIATTR_FRAME_SIZE
	.align		4
.L_1:
        /*000c*/ 	.byte	0x04, 0x11
        /*000e*/ 	.short	(.L_3 - .L_2)
	.align		4
.L_2:
        /*0010*/ 	.word	index@(_Z3mulPiS_S_iii)
        /*0014*/ 	.word	0x00000000


	//----- nvinfo : EIATTR_MIN_STACK_SIZE
	.align		4
.L_3:
        /*0018*/ 	.byte	0x04, 0x12
        /*001a*/ 	.short	(.L_5 - .L_4)
	.align		4
.L_4:
        /*001c*/ 	.word	index@(_Z3mulPiS_S_iii)
        /*0020*/ 	.word	0x00000000
.L_5:


//--------------------- .nv.compat                --------------------------
	.section	.nv.compat,"",@"SHT_CUDA_COMPAT_INFO"
	.align	4
        /*0000*/ 	.byte	0x02, 0x09, 0x00, 0x00, 0x02, 0x02, 0x01, 0x00, 0x02, 0x05, 0x05, 0x00, 0x03, 0x07, 0x01, 0x01
        /*0010*/ 	.byte	0x02, 0x03, 0x00, 0x00, 0x02, 0x06, 0x01, 0x00, 0x04, 0x0b, 0x08, 0x00, 0x09, 0x00, 0x00, 0x00
        /*0020*/ 	.byte	0x00, 0x00, 0x00, 0x00


//--------------------- .nv.info._Z3mulPiS_S_iii  --------------------------
	.section	.nv.info._Z3mulPiS_S_iii,"",@"SHT_CUDA_INFO"
	.sectionflags	@""
	.align	4


	//----- nvinfo : EIATTR_CUDA_API_VERSION
	.align		4
        /*0000*/ 	.byte	0x04, 0x37
        /*0002*/ 	.short	(.L_7 - .L_6)
.L_6:
        /*0004*/ 	.word	0x00000082


	//----- nvinfo : EIATTR_KPARAM_INFO
	.align		4
.L_7:
        /*0008*/ 	.byte	0x04, 0x17
        /*000a*/ 	.short	(.L_9 - .L_8)
.L_8:
        /*000c*/ 	.word	0x00000000
        /*0010*/ 	.short	0x0005
        /*0012*/ 	.short	0x0020
        /*0014*/ 	.byte	0x00, 0xf0, 0x11, 0x00


	//----- nvinfo : EIATTR_KPARAM_INFO
	.align		4
.L_9:
        /*0018*/ 	.byte	0x04, 0x17
        /*001a*/ 	.short	(.L_11 - .L_10)
.L_10:
        /*001c*/ 	.word	0x00000000
        /*0020*/ 	.short	0x0004
        /*0022*/ 	.short	0x001c
        /*0024*/ 	.byte	0x00, 0xf0, 0x11, 0x00


	//----- nvinfo : EIATTR_KPARAM_INFO
	.align		4
.L_11:
        /*0028*/ 	.byte	0x04, 0x17
        /*002a*/ 	.short	(.L_13 - .L_12)
.L_12:
        /*002c*/ 	.word	0x00000000
        /*0030*/ 	.short	0x0003
        /*0032*/ 	.short	0x0018
        /*0034*/ 	.byte	0x00, 0xf0, 0x11, 0x00


	//----- nvinfo : EIATTR_KPARAM_INFO
	.align		4
.L_13:
        /*0038*/ 	.byte	0x04, 0x17
        /*003a*/ 	.short	(.L_15 - .L_14)
.L_14:
        /*003c*/ 	.word	0x00000000
        /*0040*/ 	.short	0x0002
        /*0042*/ 	.short	0x0010
        /*0044*/ 	.byte	0x00, 0xf5, 0x21, 0x00


	//----- nvinfo : EIATTR_KPARAM_INFO
	.align		4
.L_15:
        /*0048*/ 	.byte	0x04, 0x17
        /*004a*/ 	.short	(.L_17 - .L_16)
.L_16:
        /*004c*/ 	.word	0x00000000
        /*0050*/ 	.short	0x0001
        /*0052*/ 	.short	0x0008
        /*0054*/ 	.byte	0x00, 0xf5, 0x21, 0x00


	//----- nvinfo : EIATTR_KPARAM_INFO
	.align		4
.L_17:
        /*0058*/ 	.byte	0x04, 0x17
        /*005a*/ 	.short	(.L_19 - .L_18)
.L_18:
        /*005c*/ 	.word	0x00000000
        /*0060*/ 	.short	0x0000
        /*0062*/ 	.short	0x0000
        /*0064*/ 	.byte	0x00, 0xf5, 0x21, 0x00


	//----- nvinfo : EIATTR_SPARSE_MMA_MASK
	.align		4
.L_19:
        /*0068*/ 	.byte	0x03, 0x50
        /*006a*/ 	.short	0x0000


	//----- nvinfo : EIATTR_MAXREG_COUNT
	.align		4
        /*006c*/ 	.byte	0x03, 0x1b
        /*006e*/ 	.short	0x00ff


	//----- nvinfo : EIATTR_NUM_BARRIERS
	.align		4
        /*0070*/ 	.byte	0x02, 0x4c
        /*0072*/ 	.byte	0x01
	.zero		1


	//----- nvinfo : EIATTR_MERCURY_ISA_VERSION
	.align		4
        /*0074*/ 	.byte	0x03, 0x5f
        /*0076*/ 	.short	0x0101


	//----- nvinfo : EIATTR_VRC_CTA_INIT_COUNT
	.align		4
        /*0078*/ 	.byte	0x02, 0x4a
	.zero		1
	.zero		1


	//----- nvinfo : EIATTR_EXIT_INSTR_OFFSETS
	.align		4
        /*007c*/ 	.byte	0x04, 0x1c
        /*007e*/ 	.short	(.L_21 - .L_20)


	//   ....[0]....
.L_20:
        /*0080*/ 	.word	0x000000e0


	//   ....[1]....
        /*0084*/ 	.word	0x00000b10


	//----- nvinfo : EIATTR_CBANK_PARAM_SIZE
	.align		4
.L_21:
        /*0088*/ 	.byte	0x03, 0x19
        /*008a*/ 	.short	0x0024


	//----- nvinfo : EIATTR_PARAM_CBANK
	.align		4
        /*008c*/ 	.byte	0x04, 0x0a
        /*008e*/ 	.short	(.L_23 - .L_22)
	.align		4
.L_22:
        /*0090*/ 	.word	index@(.nv.constant0._Z3mulPiS_S_iii)
        /*0094*/ 	.short	0x0380
        /*0096*/ 	.short	0x0024


	//----- nvinfo : EIATTR_SW_WAR
	.align		4
.L_23:
        /*0098*/ 	.byte	0x04, 0x36
        /*009a*/ 	.short	(.L_25 - .L_24)
.L_24:
        /*009c*/ 	.word	0x00000008
.L_25:


//--------------------- .nv.callgraph             --------------------------
	.section	.nv.callgraph,"",@"SHT_CUDA_CALLGRAPH"
	.align	4
	.sectionentsize	8
	.align		4
        /*0000*/ 	.word	0x00000000
	.align		4
        /*0004*/ 	.word	0xffffffff
	.align		4
        /*0008*/ 	.word	0x00000000
	.align		4
        /*000c*/ 	.word	0xfffffffe
	.align		4
        /*0010*/ 	.word	0x00000000
	.align		4
        /*0014*/ 	.word	0xfffffffd
	.align		4
        /*0018*/ 	.word	0x00000000
	.align		4
        /*001c*/ 	.word	0xfffffffc


//--------------------- .text._Z3mulPiS_S_iii     --------------------------
	.section	.text._Z3mulPiS_S_iii,"ax",@progbits
	.align	128
        .global         _Z3mulPiS_S_iii
        .type           _Z3mulPiS_S_iii,@function
        .size           _Z3mulPiS_S_iii,(.L_x_5 - _Z3mulPiS_S_iii)
        .other          _Z3mulPiS_S_iii,@"STO_CUDA_ENTRY STV_DEFAULT"
_Z3mulPiS_S_iii:
.text._Z3mulPiS_S_iii:
[----:B------:R-:W-:Y:S01]  /*0000*/  LDC R1, c[0x0][0x37c] ;  /* 0x0000df00ff017b82 */ /* 0x000fe20000000800 */
[----:B------:R-:W0:Y:S01]  /*0010*/  S2R R3, SR_CTAID.X ;  /* 0x0000000000037919 */ /* 0x000e220000002500 */
[----:B------:R-:W1:Y:S01]  /*0020*/  LDCU UR4, c[0x0][0x364] ;  /* 0x00006c80ff0477ac */ /* 0x000e620008000800 */
[----:B------:R-:W0:Y:S01]  /*0030*/  S2R R0, SR_TID.X ;  /* 0x0000000000007919 */ /* 0x000e220000002100 */
[----:B------:R-:W0:Y:S01]  /*0040*/  LDCU UR5, c[0x0][0x360] ;  /* 0x00006c00ff0577ac */ /* 0x000e220008000800 */
[----:B------:R-:W1:Y:S01]  /*0050*/  S2R R5, SR_CTAID.Y ;  /* 0x0000000000057919 */ /* 0x000e620000002600 */
[----:B------:R-:W2:Y:S01]  /*0060*/  LDCU UR7, c[0x0][0x3a0] ;  /* 0x00007400ff0777ac */ /* 0x000ea20008000800 */
[----:B------:R-:W1:Y:S01]  /*0070*/  S2R R2, SR_TID.Y ;  /* 0x0000000000027919 */ /* 0x000e620000002200 */
[----:B------:R-:W3:Y:S01]  /*0080*/  LDCU UR6, c[0x0][0x398] ;  /* 0x00007300ff0677ac */ /* 0x000ee20008000800 */
[----:B--2---:R-:W-:Y:S01]  /*0090*/  MOV R12, UR7 ;  /* 0x00000007000c7c02 */ /* 0x004fe20008000f00 */
[----:B0-----:R-:W-:-:S05]  /*00a0*/  IMAD R3, R3, UR5, R0 ;  /* 0x0000000503037c24 */ /* 0x001fca000f8e0200 */
[----:B------:R-:W-:Y:S01]  /*00b0*/  ISETP.GE.AND P0, PT, R3, R12, PT ;  /* 0x0000000c0300720c */ /* 0x000fe20003f06270 */
[----:B-1----:R-:W-:-:S05]  /*00c0*/  IMAD R5, R5, UR4, R2 ;  /* 0x0000000405057c24 */ /* 0x002fca000f8e0202 */
[----:B---3--:R-:W-:-:S13]  /*00d0*/  ISETP.GE.OR P0, PT, R5, UR6, P0 ;  /* 0x0000000605007c0c */ /* 0x008fda0008706670 */
[----:B------:R-:W-:Y:S05]  /*00e0*/  @P0 EXIT ;  /* 0x000000000000094d */ /* 0x000fea0003800000 */
[----:B------:R-:W0:Y:S01]  /*00f0*/  LDCU UR8, c[0x0][0x39c] ;  /* 0x00007380ff0877ac */ /* 0x000e220008000800 */
[----:B------:R-:W-:Y:S01]  /*0100*/  HFMA2 R25, -RZ, RZ, 0, 0 ;  /* 0x00000000ff197431 */ /* 0x000fe200000001ff */
[----:B------:R-:W1:Y:S01]  /*0110*/  LDCU.64 UR10, c[0x0][0x358] ;  /* 0x00006b00ff0a77ac */ /* 0x000e620008000a00 */
[----:B0-----:R-:W-:-:S09]  /*0120*/  UISETP.GE.AND UP0, UPT, UR8, 0x1, UPT ;  /* 0x000000010800788c */ /* 0x001fd2000bf06270 */
[----:B-1----:R-:W-:Y:S05]  /*0130*/  BRA.U !UP0, `(.L_x_0) ;  /* 0x0000000908647547 */ /* 0x002fea000b800000 */
[----:B------:R-:W0:Y:S01]  /*0140*/  S2UR UR7, SR_CgaCtaId ;  /* 0x00000000000779c3 */ /* 0x000e220000008800 */
[----:B------:R-:W-:Y:S01]  /*0150*/  UMOV UR5, 0x400 ;  /* 0x0000040000057882 */ /* 0x000fe20000000000 */
[----:B------:R-:W-:Y:S01]  /*0160*/  UISETP.GE.U32.AND UP1, UPT, UR8, 0x7, UPT ;  /* 0x000000070800788c */ /* 0x000fe2000bf26070 */
[----:B------:R-:W-:Y:S01]  /*0170*/  IMAD.MOV.U32 R11, RZ, RZ, RZ ;  /* 0x000000ffff0b7224 */ /* 0x000fe200078e00ff */
[----:B------:R-:W-:Y:S01]  /*0180*/  UIADD3 UR6, UPT, UPT, UR5, 0x10, URZ ;  /* 0x0000001005067890 */ /* 0x000fe2000fffe0ff */
[----:B------:R-:W-:Y:S01]  /*0190*/  MOV R25, RZ ;  /* 0x000000ff00197202 */ /* 0x000fe20000000f00 */
[----:B------:R-:W-:-:S04]  /*01a0*/  UIADD3 UR4, UPT, UPT, UR8, 0x1, URZ ;  /* 0x0000000108047890 */ /* 0x000fc8000fffe0ff */
[----:B------:R-:W-:Y:S02]  /*01b0*/  USHF.R.U32.HI UR4, URZ, 0x1, UR4 ;  /* 0x00000001ff047899 */ /* 0x000fe40008011604 */
[----:B0-----:R-:W-:Y:S02]  /*01c0*/  ULEA UR6, UR7, UR6, 0x18 ;  /* 0x0000000607067291 */ /* 0x001fe4000f8ec0ff */
[----:B------:R-:W-:Y:S02]  /*01d0*/  ULEA UR5, UR7, UR5, 0x18 ;  /* 0x0000000507057291 */ /* 0x000fe4000f8ec0ff */
[----:B------:R-:W-:Y:S02]  /*01e0*/  ULOP3.LUT UR7, UR4, 0x3, URZ, 0xc0, !UPT ;  /* 0x0000000304077892 */ /* 0x000fe4000f8ec0ff */
[----:B------:R-:W-:Y:S02]  /*01f0*/  LEA R9, R0, UR6, 0x2 ;  /* 0x0000000600097c11 */ /* 0x000fe4000f8e10ff */
[----:B------:R-:W-:Y:S01]  /*0200*/  LEA R7, R2, UR5, 0x3 ;  /* 0x0000000502077c11 */ /* 0x000fe2000f8e18ff */
[----:B------:R-:W-:-:S02]  /*0210*/  UISETP.NE.AND UP0, UPT, UR7, URZ, UPT ;  /* 0x000000ff0700728c */ /* 0x000fc4000bf05270 */
[----:B------:R-:W-:Y:S01]  /*0220*/  IMAD R10, R2, 0x8, R9 ;  /* 0x00000008020a7824 */ /* 0x000fe200078e0209 */
[----:B------:R-:W-:Y:S01]  /*0230*/  LEA R8, R0, R7, 0x2 ;  /* 0x0000000700087211 */ /* 0x000fe200078e10ff */
[----:B------:R-:W-:Y:S07]  /*0240*/  BRA.U !UP1, `(.L_x_1) ;  /* 0x0000000509947547 */ /* 0x000fee000b800000 */
[----:B------:R-:W0:Y:S01]  /*0250*/  LDC R18, c[0x0][0x3a0] ;  /* 0x0000e800ff127b82 */ /* 0x000e220000000800 */
[----:B------:R-:W-:Y:S01]  /*0260*/  ULOP3.LUT UR4, UR4, 0x3ffffffc, URZ, 0xc0, !UPT ;  /* 0x3ffffffc04047892 */ /* 0x000fe2000f8ec0ff */
[C---:B------:R-:W-:Y:S01]  /*0270*/  IADD3 R21, PT, PT, R2.reuse, 0x6, RZ ;  /* 0x0000000602157810 */ /* 0x040fe20007ffe0ff */
[C---:B------:R-:W-:Y:S01]  /*0280*/  VIADD R22, R2.reuse, 0x2 ;  /* 0x0000000202167836 */ /* 0x040fe20000000000 */
[C---:B------:R-:W-:Y:S01]  /*0290*/  IADD3 R20, PT, PT, R2.reuse, 0x4, RZ ;  /* 0x0000000402147810 */ /* 0x040fe20007ffe0ff */
[-CC-:B------:R-:W-:Y:S01]  /*02a0*/  IMAD R23, R2, R12.reuse, R3.reuse ;  /* 0x0000000c02177224 */ /* 0x180fe200078e0203 */
[----:B------:R-:W-:Y:S01]  /*02b0*/  MOV R25, RZ ;  /* 0x000000ff00197202 */ /* 0x000fe20000000f00 */
[--C-:B------:R-:W-:Y:S01]  /*02c0*/  IMAD R21, R21, R12, R3.reuse ;  /* 0x0000000c15157224 */ /* 0x100fe200078e0203 */
[----:B------:R-:W-:Y:S01]  /*02d0*/  MOV R19, R0 ;  /* 0x0000000000137202 */ /* 0x000fe20000000f00 */
[-CC-:B------:R-:W-:Y:S01]  /*02e0*/  IMAD R20, R20, R12.reuse, R3.reuse ;  /* 0x0000000c14147224 */ /* 0x180fe200078e0203 */
[----:B------:R-:W-:Y:S01]  /*02f0*/  MOV R11, UR4 ;  /* 0x00000004000b7c02 */ /* 0x000fe20008000f00 */
[----:B------:R-:W-:Y:S01]  /*0300*/  IMAD R22, R22, R12, R3 ;  /* 0x0000000c16167224 */ /* 0x000fe200078e0203 */
[----:B------:R-:W1:Y:S01]  /*0310*/  LDCU UR5, c[0x0][0x39c] ;  /* 0x00007380ff0577ac */ /* 0x000e620008000800 */
[----:B------:R-:W-:-:S02]  /*0320*/  IMAD R6, R5, UR8, R0 ;  /* 0x0000000805067c24 */ /* 0x000fc4000f8e0200 */
[----:B------:R-:W-:Y:S01]  /*0330*/  IMAD.MOV.U32 R4, RZ, RZ, R2 ;  /* 0x000000ffff047224 */ /* 0x000fe200078e0002 */
[----:B------:R-:W-:-:S12]  /*0340*/  UIADD3 UR6, UPT, UPT, -UR4, URZ, URZ ;  /* 0x000000ff04067290 */ /* 0x000fd8000fffe1ff */
.L_x_2:
[----:B------:R-:W-:Y:S01]  /*0350*/  VIMNMX R12, PT, PT, R4, R19, !PT ;  /* 0x00000013040c7248 */ /* 0x000fe20007fe0100 */
[----:B-1----:R-:W-:Y:S01]  /*0360*/  UMOV UR8, UR5 ;  /* 0x0000000500087c82 */ /* 0x002fe20008000000 */
[----:B------:R-:W1:Y:S02]  /*0370*/  LDC.64 R14, c[0x0][0x380] ;  /* 0x0000e000ff0e7b82 */ /* 0x000e640000000a00 */
[----:B------:R-:W-:-:S13]  /*0380*/  ISETP.GE.AND P0, PT, R12, UR8, PT ;  /* 0x000000080c007c0c */ /* 0x000fda000bf06270 */
[----:B------:R-:W2:Y:S01]  /*0390*/  @!P0 LDC.64 R12, c[0x0][0x388] ;  /* 0x0000e200ff0c8b82 */ /* 0x000ea20000000a00 */
[----:B-1----:R-:W-:-:S05]  /*03a0*/  IMAD.WIDE R14, R6, 0x4, R14 ;  /* 0x00000004060e7825 */ /* 0x002fca00078e020e */
[----:B------:R-:W3:Y:S01]  /*03b0*/  @!P0 LDG.E R27, desc[UR10][R14.64] ;  /* 0x0000000a0e1b8981 */ /* 0x000ee2000c1e1900 */
[----:B--2---:R-:W-:-:S05]  /*03c0*/  @!P0 IMAD.WIDE R12, R23, 0x4, R12 ;  /* 0x00000004170c8825 */ /* 0x004fca00078e020c */
[----:B------:R-:W2:Y:S01]  /*03d0*/  @!P0 LDG.E R29, desc[UR10][R12.64] ;  /* 0x0000000a0c1d8981 */ /* 0x000ea2000c1e1900 */
[----:B------:R-:W-:-:S05]  /*03e0*/  VIADD R26, R4, 0x2 ;  /* 0x00000002041a7836 */ /* 0x000fca0000000000 */
[----:B------:R-:W-:Y:S01]  /*03f0*/  VIADDMNMX R26, R19, 0x2, R26, !PT ;  /* 0x00000002131a7846 */ /* 0x000fe2000780011a */
[----:B---3--:R1:W-:Y:S04]  /*0400*/  @!P0 STS [R8], R27 ;  /* 0x0000001b08008388 */ /* 0x0083e80000000800 */
[----:B------:R-:W-:Y:S01]  /*0410*/  @P0 STS [R8], RZ ;  /* 0x000000ff08000388 */ /* 0x000fe20000000800 */
[----:B------:R-:W-:-:S05]  /*0420*/  @P0 MOV R29, RZ ;  /* 0x000000ff001d0202 */ /* 0x000fca0000000f00 */
[----:B--2---:R-:W-:Y:S01]  /*0430*/  STS [R10], R29 ;  /* 0x0000001d0a007388 */ /* 0x004fe20000000800 */
[----:B------:R-:W-:Y:S01]  /*0440*/  BAR.SYNC.DEFER_BLOCKING 0x0 ;  /* 0x0000000000007b1d */ /* 0x000fe20000010000 */
[----:B------:R-:W-:-:S13]  /*0450*/  ISETP.GE.AND P0, PT, R26, UR8, PT ;  /* 0x000000081a007c0c */ /* 0x000fda000bf06270 */
[----:B------:R-:W2:Y:S01]  /*0460*/  @!P0 LDC.64 R12, c[0x0][0x388] ;  /* 0x0000e200ff0c8b82 */ /* 0x000ea20000000a00 */
[----:B------:R-:W-:Y:S04]  /*0470*/  LDS R24, [R9] ;  /* 0x0000000009187984 */ /* 0x000fe80000000800 */
[----:B------:R-:W3:Y:S04]  /*0480*/  LDS.64 R16, [R7] ;  /* 0x0000000007107984 */ /* 0x000ee80000000a00 */
[----:B------:R-:W4:Y:S01]  /*0490*/  LDS R26, [R9+0x8] ;  /* 0x00000800091a7984 */ /* 0x000f220000000800 */
[----:B------:R-:W-:Y:S01]  /*04a0*/  BAR.SYNC.DEFER_BLOCKING 0x0 ;  /* 0x0000000000007b1d */ /* 0x000fe20000010000 */
[----:B------:R-:W-:-:S05]  /*04b0*/  @P0 MOV R28, RZ ;  /* 0x000000ff001c0202 */ /* 0x000fca0000000f00 */
[----:B-1----:R-:W5:Y:S01]  /*04c0*/  @!P0 LDG.E R27, desc[UR10][R14.64+0x8] ;  /* 0x0000080a0e1b8981 */ /* 0x002f62000c1e1900 */
[----:B---3--:R-:W-:Y:S02]  /*04d0*/  IMAD R16, R16, R24, R25 ;  /* 0x0000001810107224 */ /* 0x008fe400078e0219 */
[----:B--2---:R-:W-:-:S05]  /*04e0*/  @!P0 IMAD.WIDE R24, R22, 0x4, R12 ;  /* 0x0000000416188825 */ /* 0x004fca00078e020c */
[----:B------:R1:W2:Y:S04]  /*04f0*/  @!P0 LDG.E R28, desc[UR10][R24.64] ;  /* 0x0000000a181c8981 */ /* 0x0002a8000c1e1900 */
[----:B------:R-:W-:Y:S01]  /*0500*/  @P0 STS [R8], RZ ;  /* 0x000000ff08000388 */ /* 0x000fe20000000800 */
[----:B------:R-:W-:-:S04]  /*0510*/  IADD3 R12, PT, PT, R4, 0x4, RZ ;  /* 0x00000004040c7810 */ /* 0x000fc80007ffe0ff */
[----:B-1----:R-:W-:Y:S01]  /*0520*/  VIADDMNMX R24, R19, 0x4, R12, !PT ;  /* 0x0000000413187846 */ /* 0x002fe2000780010c */
[----:B----4-:R-:W-:Y:S01]  /*0530*/  IMAD R26, R26, R17, R16 ;  /* 0x000000111a1a7224 */ /* 0x010fe200078e0210 */
[----:B-----5:R-:W-:Y:S04]  /*0540*/  @!P0 STS [R8], R27 ;  /* 0x0000001b08008388 */ /* 0x020fe80000000800 */
[----:B--2---:R-:W-:Y:S01]  /*0550*/  STS [R10], R28 ;  /* 0x0000001c0a007388 */ /* 0x004fe20000000800 */
[----:B------:R-:W-:Y:S01]  /*0560*/  BAR.SYNC.DEFER_BLOCKING 0x0 ;  /* 0x0000000000007b1d */ /* 0x000fe20000010000 */
[----:B------:R-:W-:-:S13]  /*0570*/  ISETP.GE.AND P0, PT, R24, UR8, PT ;  /* 0x0000000818007c0c */ /* 0x000fda000bf06270 */
[----:B------:R-:W1:Y:S01]  /*0580*/  @!P0 LDC.64 R16, c[0x0][0x388] ;  /* 0x0000e200ff108b82 */ /* 0x000e620000000a00 */
[----:B------:R-:W-:Y:S04]  /*0590*/  LDS R29, [R9] ;  /* 0x00000000091d7984 */ /* 0x000fe80000000800 */
[----:B------:R-:W2:Y:S04]  /*05a0*/  LDS.64 R12, [R7] ;  /* 0x00000000070c7984 */ /* 0x000ea80000000a00 */
[----:B------:R-:W3:Y:S01]  /*05b0*/  LDS R25, [R9+0x8] ;  /* 0x0000080009197984 */ /* 0x000ee20000000800 */
[----:B------:R-:W-:Y:S01]  /*05c0*/  BAR.SYNC.DEFER_BLOCKING 0x0 ;  /* 0x0000000000007b1d */ /* 0x000fe20000010000 */
[----:B--2---:R-:W-:-:S02]  /*05d0*/  IMAD R12, R12, R29, R26 ;  /* 0x0000001d0c0c7224 */ /* 0x004fc400078e021a */
[----:B------:R-:W-:Y:S02]  /*05e0*/  @P0 IMAD.MOV.U32 R29, RZ, RZ, RZ ;  /* 0x000000ffff1d0224 */ /* 0x000fe400078e00ff */
[----:B-1----:R-:W-:-:S05]  /*05f0*/  @!P0 IMAD.WIDE R26, R20, 0x4, R16 ;  /* 0x00000004141a8825 */ /* 0x002fca00078e0210 */
[----:B------:R-:W2:Y:S04]  /*0600*/  @!P0 LDG.E R29, desc[UR10][R26.64] ;  /* 0x0000000a1a1d8981 */ /* 0x000ea8000c1e1900 */
[----:B------:R-:W4:Y:S01]  /*0610*/  @!P0 LDG.E R27, desc[UR10][R14.64+0x10] ;  /* 0x0000100a0e1b8981 */ /* 0x000f22000c1e1900 */
[----:B------:R-:W-:-:S03]  /*0620*/  IADD3 R16, PT, PT, R4, 0x6, RZ ;  /* 0x0000000604107810 */ /* 0x000fc60007ffe0ff */
[----:B------:R-:W-:Y:S01]  /*0630*/  @P0 STS [R8], RZ ;  /* 0x000000ff08000388 */ /* 0x000fe20000000800 */
[----:B------:R-:W-:-:S04]  /*0640*/  VIADDMNMX R16, R19, 0x6, R16, !PT ;  /* 0x0000000613107846 */ /* 0x000fc80007800110 */
[----:B------:R-:W-:Y:S01]  /*0650*/  ISETP.GE.AND P1, PT, R16, UR8, PT ;  /* 0x0000000810007c0c */ /* 0x000fe2000bf26270 */
[----:B---3--:R-:W-:-:S12]  /*0660*/  IMAD R25, R25, R13, R12 ;  /* 0x0000000d19197224 */ /* 0x008fd800078e020c */
[----:B------:R-:W1:Y:S01]  /*0670*/  @!P1 LDC.64 R16, c[0x0][0x388] ;  /* 0x0000e200ff109b82 */ /* 0x000e620000000a00 */
[----:B----4-:R-:W-:Y:S04]  /*0680*/  @!P0 STS [R8], R27 ;  /* 0x0000001b08008388 */ /* 0x010fe80000000800 */
[----:B--2---:R1:W-:Y:S03]  /*0690*/  STS [R10], R29 ;  /* 0x0000001d0a007388 */ /* 0x0043e60000000800 */
[----:B------:R-:W-:Y:S06]  /*06a0*/  BAR.SYNC.DEFER_BLOCKING 0x0 ;  /* 0x0000000000007b1d */ /* 0x000fec0000010000 */
[----:B------:R-:W-:Y:S04]  /*06b0*/  LDS R24, [R9] ;  /* 0x0000000009187984 */ /* 0x000fe80000000800 */
[----:B------:R-:W-:Y:S04]  /*06c0*/  LDS R26, [R9+0x8] ;  /* 0x00000800091a7984 */ /* 0x000fe80000000800 */
[----:B------:R-:W2:Y:S01]  /*06d0*/  LDS.64 R12, [R7] ;  /* 0x00000000070c7984 */ /* 0x000ea20000000a00 */
[----:B------:R-:W-:Y:S01]  /*06e0*/  BAR.SYNC.DEFER_BLOCKING 0x0 ;  /* 0x0000000000007b1d */ /* 0x000fe20000010000 */
[----:B-1----:R-:W-:Y:S01]  /*06f0*/  @!P1 IMAD.WIDE R28, R21, 0x4, R16 ;  /* 0x00000004151c9825 */ /* 0x002fe200078e0210 */
[----:B------:R-:W-:-:S04]  /*0700*/  @P1 MOV R17, RZ ;  /* 0x000000ff00111202 */ /* 0x000fc80000000f00 */
[----:B------:R-:W3:Y:S04]  /*0710*/  @!P1 LDG.E R15, desc[UR10][R14.64+0x18] ;  /* 0x0000180a0e0f9981 */ /* 0x000ee8000c1e1900 */
[----:B------:R-:W4:Y:S04]  /*0720*/  @!P1 LDG.E R17, desc[UR10][R28.64] ;  /* 0x0000000a1c119981 */ /* 0x000f28000c1e1900 */
[----:B------:R-:W-:Y:S01]  /*0730*/  @P1 STS [R8], RZ ;  /* 0x000000ff08001388 */ /* 0x000fe20000000800 */
[----:B------:R-:W-:Y:S01]  /*0740*/  UIADD3 UR6, UPT, UPT, UR6, 0x4, URZ ;  /* 0x0000000406067890 */ /* 0x000fe2000fffe0ff */
[----:B--2---:R-:W-:-:S03]  /*0750*/  IMAD R12, R12, R24, R25 ;  /* 0x000000180c0c7224 */ /* 0x004fc600078e0219 */
[----:B------:R-:W-:Y:S01]  /*0760*/  UISETP.NE.AND UP1, UPT, UR6, URZ, UPT ;  /* 0x000000ff0600728c */ /* 0x000fe2000bf25270 */
[----:B------:R-:W-:Y:S01]  /*0770*/  IMAD R12, R26, R13, R12 ;  /* 0x0000000d1a0c7224 */ /* 0x000fe200078e020c */
[----:B------:R-:W-:Y:S01]  /*0780*/  IADD3 R4, PT, PT, R4, 0x8, RZ ;  /* 0x0000000804047810 */ /* 0x000fe20007ffe0ff */
[----:B------:R-:W-:Y:S01]  /*0790*/  VIADD R6, R6, 0x8 ;  /* 0x0000000806067836 */ /* 0x000fe20000000000 */
[----:B------:R-:W-:Y:S01]  /*07a0*/  IADD3 R19, PT, PT, R19, 0x8, RZ ;  /* 0x0000000813137810 */ /* 0x000fe20007ffe0ff */
[----:B---3--:R-:W-:Y:S04]  /*07b0*/  @!P1 STS [R8], R15 ;  /* 0x0000000f08009388 */ /* 0x008fe80000000800 */
[----:B----4-:R-:W-:Y:S01]  /*07c0*/  STS [R10], R17 ;  /* 0x000000110a007388 */ /* 0x010fe20000000800 */
[----:B------:R-:W-:Y:S06]  /*07d0*/  BAR.SYNC.DEFER_BLOCKING 0x0 ;  /* 0x0000000000007b1d */ /* 0x000fec0000010000 */
[----:B------:R-:W-:Y:S04]  /*07e0*/  LDS R27, [R9] ;  /* 0x00000000091b7984 */ /* 0x000fe80000000800 */
[----:B------:R-:W1:Y:S04]  /*07f0*/  LDS.64 R16, [R7] ;  /* 0x0000000007107984 */ /* 0x000e680000000a00 */
[----:B------:R-:W2:Y:S01]  /*0800*/  LDS R14, [R9+0x8] ;  /* 0x00000800090e7984 */ /* 0x000ea20000000800 */
[----:B-1----:R-:W-:-:S02]  /*0810*/  IMAD R16, R16, R27, R12 ;  /* 0x0000001b10107224 */ /* 0x002fc400078e020c */
[----:B0-----:R-:W-:Y:S02]  /*0820*/  IMAD.MOV.U32 R12, RZ, RZ, R18 ;  /* 0x000000ffff0c7224 */ /* 0x001fe400078e0012 */
[----:B--2---:R-:W-:Y:S02]  /*0830*/  IMAD R25, R14, R17, R16 ;  /* 0x000000110e197224 */ /* 0x004fe400078e0210 */
[C---:B------:R-:W-:Y:S01]  /*0840*/  IMAD R20, R12.reuse, 0x8, R20 ;  /* 0x000000080c147824 */ /* 0x040fe200078e0214 */
[C---:B------:R-:W-:Y:S02]  /*0850*/  LEA R23, R12.reuse, R23, 0x3 ;  /* 0x000000170c177211 */ /* 0x040fe400078e18ff */
[C---:B------:R-:W-:Y:S02]  /*0860*/  LEA R22, R12.reuse, R22, 0x3 ;  /* 0x000000160c167211 */ /* 0x040fe400078e18ff */
[----:B------:R-:W-:Y:S01]  /*0870*/  LEA R21, R12, R21, 0x3 ;  /* 0x000000150c157211 */ /* 0x000fe200078e18ff */
[----:B------:R-:W-:Y:S06]  /*0880*/  BAR.SYNC.DEFER_BLOCKING 0x0 ;  /* 0x0000000000007b1d */ /* 0x000fec0000010000 */
[----:B------:R-:W-:Y:S05]  /*0890*/  BRA.U UP1, `(.L_x_2) ;  /* 0xfffffff901ac7547 */ /* 0x000fea000b83ffff */
.L_x_1:
[----:B------:R-:W-:Y:S05]  /*08a0*/  BRA.U !UP0, `(.L_x_0) ;  /* 0x0000000108887547 */ /* 0x000fea000b800000 */
[----:B------:R-:W0:Y:S01]  /*08b0*/  LDC R4, c[0x0][0x3a0] ;  /* 0x0000e800ff047b82 */ /* 0x000e220000000800 */
[C---:B------:R-:W-:Y:S01]  /*08c0*/  LEA R2, R11.reuse, R2, 0x1 ;  /* 0x000000020b027211 */ /* 0x040fe200078e08ff */
[----:B------:R-:W-:Y:S01]  /*08d0*/  IMAD R0, R11, 0x2, R0 ;  /* 0x000000020b007824 */ /* 0x000fe200078e0200 */
[----:B------:R-:W1:Y:S03]  /*08e0*/  LDCU UR4, c[0x0][0x39c] ;  /* 0x00007380ff0477ac */ /* 0x000e660008000800 */
[----:B------:R-:W-:Y:S01]  /*08f0*/  IMAD R11, R2, R12, R3 ;  /* 0x0000000c020b7224 */ /* 0x000fe200078e0203 */
[----:B------:R-:W-:Y:S01]  /*0900*/  UIADD3 UR7, UPT, UPT, -UR7, URZ, URZ ;  /* 0x000000ff07077290 */ /* 0x000fe2000fffe1ff */
[----:B------:R-:W-:-:S11]  /*0910*/  IMAD R19, R5, UR8, R0 ;  /* 0x0000000805137c24 */ /* 0x000fd6000f8e0200 */
.L_x_3:
[----:B------:R-:W2:Y:S01]  /*0920*/  LDC.64 R14, c[0x0][0x380] ;  /* 0x0000e000ff0e7b82 */ /* 0x000ea20000000a00 */
[----:B------:R-:W-:-:S04]  /*0930*/  VIMNMX R6, PT, PT, R0, R2, !PT ;  /* 0x0000000200067248 */ /* 0x000fc80007fe0100 */
[----:B-1----:R-:W-:-:S03]  /*0940*/  ISETP.GE.AND P0, PT, R6, UR4, PT ;  /* 0x0000000406007c0c */ /* 0x002fc6000bf06270 */
[----:B------:R-:W1:Y:S10]  /*0950*/  LDC.64 R12, c[0x0][0x388] ;  /* 0x0000e200ff0c7b82 */ /* 0x000e740000000a00 */
[----:B------:R-:W-:Y:S01]  /*0960*/  @P0 MOV R21, RZ ;  /* 0x000000ff00150202 */ /* 0x000fe20000000f00 */
[----:B--2---:R-:W-:-:S06]  /*0970*/  @!P0 IMAD.WIDE R14, R19, 0x4, R14 ;  /* 0x00000004130e8825 */ /* 0x004fcc00078e020e */
[----:B------:R-:W2:Y:S01]  /*0980*/  @!P0 LDG.E R15, desc[UR10][R14.64] ;  /* 0x0000000a0e0f8981 */ /* 0x000ea2000c1e1900 */
[----:B-1----:R-:W-:-:S05]  /*0990*/  @!P0 IMAD.WIDE R12, R11, 0x4, R12 ;  /* 0x000000040b0c8825 */ /* 0x002fca00078e020c */
[----:B------:R0:W3:Y:S04]  /*09a0*/  @!P0 LDG.E R21, desc[UR10][R12.64] ;  /* 0x0000000a0c158981 */ /* 0x0000e8000c1e1900 */
[----:B------:R-:W-:Y:S01]  /*09b0*/  @P0 STS [R8], RZ ;  /* 0x000000ff08000388 */ /* 0x000fe20000000800 */
[----:B------:R-:W-:-:S04]  /*09c0*/  UIADD3 UR7, UPT, UPT, UR7, 0x1, URZ ;  /* 0x0000000107077890 */ /* 0x000fc8000fffe0ff */
[----:B------:R-:W-:Y:S01]  /*09d0*/  UISETP.NE.AND UP0, UPT, UR7, URZ, UPT ;  /* 0x000000ff0700728c */ /* 0x000fe2000bf05270 */
[----:B0-----:R-:W-:Y:S01]  /*09e0*/  MOV R12, R4 ;  /* 0x00000004000c7202 */ /* 0x001fe20000000f00 */
[----:B------:R-:W-:Y:S01]  /*09f0*/  VIADD R2, R2, 0x2 ;  /* 0x0000000202027836 */ /* 0x000fe20000000000 */
[----:B------:R-:W-:Y:S02]  /*0a00*/  IADD3 R0, PT, PT, R0, 0x2, RZ ;  /* 0x0000000200007810 */ /* 0x000fe40007ffe0ff */
[----:B------:R-:W-:Y:S02]  /*0a10*/  IADD3 R19, PT, PT, R19, 0x2, RZ ;  /* 0x0000000213137810 */ /* 0x000fe40007ffe0ff */
[----:B------:R-:W-:Y:S01]  /*0a20*/  LEA R11, R12, R11, 0x1 ;  /* 0x0000000b0c0b7211 */ /* 0x000fe200078e08ff */
[----:B--2---:R-:W-:Y:S04]  /*0a30*/  @!P0 STS [R8], R15 ;  /* 0x0000000f08008388 */ /* 0x004fe80000000800 */
[----:B---3--:R-:W-:Y:S01]  /*0a40*/  STS [R10], R21 ;  /* 0x000000150a007388 */ /* 0x008fe20000000800 */
[----:B------:R-:W-:Y:S06]  /*0a50*/  BAR.SYNC.DEFER_BLOCKING 0x0 ;  /* 0x0000000000007b1d */ /* 0x000fec0000010000 */
[----:B------:R-:W-:Y:S04]  /*0a60*/  LDS R6, [R9] ;  /* 0x0000000009067984 */ /* 0x000fe80000000800 */
[----:B------:R-:W0:Y:S04]  /*0a70*/  LDS.64 R16, [R7] ;  /* 0x0000000007107984 */ /* 0x000e280000000a00 */
[----:B------:R-:W1:Y:S01]  /*0a80*/  LDS R18, [R9+0x8] ;  /* 0x0000080009127984 */ /* 0x000e620000000800 */
[----:B0-----:R-:W-:-:S04]  /*0a90*/  IMAD R6, R16, R6, R25 ;  /* 0x0000000610067224 */ /* 0x001fc800078e0219 */
[----:B-1----:R-:W-:Y:S01]  /*0aa0*/  IMAD R25, R18, R17, R6 ;  /* 0x0000001112197224 */ /* 0x002fe200078e0206 */
[----:B------:R-:W-:Y:S06]  /*0ab0*/  BAR.SYNC.DEFER_BLOCKING 0x0 ;  /* 0x0000000000007b1d */ /* 0x000fec0000010000 */
[----:B------:R-:W-:Y:S05]  /*0ac0*/  BRA.U UP0, `(.L_x_3) ;  /* 0xfffffffd00947547 */ /* 0x000fea000b83ffff */
.L_x_0:
[----:B------:R-:W0:Y:S01]  /*0ad0*/  LDC.64 R6, c[0x0][0x390] ;  /* 0x0000e400ff067b82 */ /* 0x000e220000000a00 */
[----:B------:R-:W-:-:S04]  /*0ae0*/  IMAD R3, R5, R12, R3 ;  /* 0x0000000c05037224 */ /* 0x000fc800078e0203 */
[----:B0-----:R-:W-:-:S05]  /*0af0*/  IMAD.WIDE R2, R3, 0x4, R6 ;  /* 0x0000000403027825 */ /* 0x001fca00078e0206 */
[----:B------:R-:W-:Y:S01]  /*0b00*/  STG.E desc[UR10][R2.64], R25 ;  /* 0x0000001902007986 */ /* 0x000fe2000c10190a */
[----:B------:R-:W-:Y:S05]  /*0b10*/  EXIT ;  /* 0x000000000000794d */ /* 0x000fea0003800000 */
.L_x_4:
[----:B------:R-:W-:-:S00]  /*0b20*/  BRA `(.L_x_4) ;  /* 0xfffffffc00fc7947 */ /* 0x000fc0000383ffff */
[----:B------:R-:W-:-:S00]  /*0b30*/  NOP ;  /* 0x0000000000007918 */ /* 0x000fc00000000000 */
        /* <DEDUP_REMOVED lines=12> */
.L_x_5:


//--------------------- .nv.shared._Z3mulPiS_S_iii --------------------------
	.section	.nv.shared._Z3mulPiS_S_iii,"aw",@nobits
	.sectionflags	@""
	.align	4
.nv.shared._Z3mulPiS_S_iii:
	.zero		1056


//--------------------- .nv.shared.reserved.0     --------------------------
	.section	.nv.shared.reserved.0,"aw",@nobits
	.weak		__nv_reservedSMEM_offset_0_alias
	.size		__nv_reservedSMEM_offset_0_alias, 0, 64
	.other		__nv_reservedSMEM_offset_0_alias,@"STO_CUDA_RESERVED_SHARED STV_DEFAULT"
__nv_reservedSMEM_offset_0_alias:
	.zero		0
	.zero		64


//--------------------- .nv.constant0._Z3mulPiS_S_iii --------------------------
	.section	.nv.constant0._Z3mulPiS_S_iii,"a",@progbits
	.sectionflags	@""
	.align	4
.nv.constant0._Z3mulPiS_S_iii:
	.zero		932


//--------------------- SYMBOLS --------------------------

	.type		.nv.reservedSmem.offset0,@object
	.size		.nv.reservedSmem.offset0,0x4
	.type		.nv.reservedSmem.cap,@object
	.size		.nv.reservedSmem.cap,0x4
